//
// Generated by NVIDIA NVVM Compiler
//
// Compiler Build ID: CL-36424714
// Cuda compilation tools, release 13.0, V13.0.88
// Based on NVVM 20.0.0
//

.version 9.0
.target sm_100
.address_size 64

	// .globl	_Z10paintImageP6uchar3iiff6Point3
.const .align 4 .b8 dev_spheres[320];

.visible .entry _Z10paintImageP6uchar3iiff6Point3(
	.param .u64 .ptr .align 1 _Z10paintImageP6uchar3iiff6Point3_param_0,
	.param .u32 _Z10paintImageP6uchar3iiff6Point3_param_1,
	.param .u32 _Z10paintImageP6uchar3iiff6Point3_param_2,
	.param .f32 _Z10paintImageP6uchar3iiff6Point3_param_3,
	.param .f32 _Z10paintImageP6uchar3iiff6Point3_param_4,
	.param .align 4 .b8 _Z10paintImageP6uchar3iiff6Point3_param_5[12]
)
{
	.reg .pred 	%p<22>;
	.reg .b16 	%rs<2>;
	.reg .b32 	%r<21>;
	.reg .b32 	%f<164>;
	.reg .b64 	%rd<10>;

	ld.param.u64 	%rd3, [_Z10paintImageP6uchar3iiff6Point3_param_0];
	ld.param.f32 	%f1, [_Z10paintImageP6uchar3iiff6Point3_param_5];
	ld.param.f32 	%f2, [_Z10paintImageP6uchar3iiff6Point3_param_5+4];
	ld.param.f32 	%f3, [_Z10paintImageP6uchar3iiff6Point3_param_5+8];
	ld.param.u32 	%r5, [_Z10paintImageP6uchar3iiff6Point3_param_1];
	ld.param.u32 	%r7, [_Z10paintImageP6uchar3iiff6Point3_param_2];
	ld.param.f32 	%f40, [_Z10paintImageP6uchar3iiff6Point3_param_3];
	ld.param.f32 	%f41, [_Z10paintImageP6uchar3iiff6Point3_param_4];
	mov.u32 	%r8, %ntid.x;
	mov.u32 	%r9, %ctaid.x;
	mov.u32 	%r10, %tid.x;
	mad.lo.s32 	%r1, %r8, %r9, %r10;
	mov.u32 	%r11, %ntid.y;
	mov.u32 	%r12, %ctaid.y;
	mov.u32 	%r13, %tid.y;
	mad.lo.s32 	%r14, %r11, %r12, %r13;
	setp.ge.s32 	%p1, %r1, %r5;
	setp.ge.s32 	%p2, %r14, %r7;
	or.pred  	%p3, %p1, %p2;
	@%p3 bra 	$L__BB0_18;
	cvt.rn.f32.s32 	%f43, %r1;
	add.s32 	%r16, %r5, -1;
	cvt.rn.f32.s32 	%f44, %r16;
	div.rn.f32 	%f45, %f43, %f44;
	cvt.rn.f32.u32 	%f46, %r14;
	add.s32 	%r17, %r7, -1;
	cvt.rn.f32.u32 	%f47, %r17;
	div.rn.f32 	%f48, %f46, %f47;
	add.f32 	%f49, %f45, 0fBF000000;
	mul.f32 	%f50, %f40, %f49;
	mov.f32 	%f51, 0f3F000000;
	sub.f32 	%f52, %f51, %f48;
	mul.f32 	%f53, %f41, %f52;
	sub.f32 	%f54, %f50, %f1;
	sub.f32 	%f55, %f53, %f2;
	mov.f32 	%f56, 0f00000000;
	sub.f32 	%f57, %f56, %f3;
	mul.f32 	%f58, %f55, %f55;
	fma.rn.f32 	%f59, %f54, %f54, %f58;
	fma.rn.f32 	%f60, %f57, %f57, %f59;
	sqrt.rn.f32 	%f61, %f60;
	div.rn.f32 	%f4, %f54, %f61;
	div.rn.f32 	%f5, %f55, %f61;
	div.rn.f32 	%f6, %f57, %f61;
	mul.f32 	%f62, %f5, %f5;
	fma.rn.f32 	%f63, %f4, %f4, %f62;
	fma.rn.f32 	%f64, %f6, %f6, %f63;
	mul.f32 	%f7, %f64, 0f40800000;
	add.f32 	%f8, %f64, %f64;
	mov.u64 	%rd5, dev_spheres;
	add.s64 	%rd9, %rd5, 32;
	mov.f32 	%f158, 0f4E6E6B28;
	mov.b32 	%r20, 0;
$L__BB0_2:
	ld.const.f32 	%f66, [%rd9+-32];
	sub.f32 	%f67, %f1, %f66;
	ld.const.f32 	%f68, [%rd9+-28];
	sub.f32 	%f69, %f2, %f68;
	ld.const.f32 	%f70, [%rd9+-24];
	sub.f32 	%f71, %f3, %f70;
	mul.f32 	%f72, %f5, %f69;
	fma.rn.f32 	%f73, %f4, %f67, %f72;
	fma.rn.f32 	%f74, %f6, %f71, %f73;
	add.f32 	%f10, %f74, %f74;
	mul.f32 	%f75, %f69, %f69;
	fma.rn.f32 	%f76, %f67, %f67, %f75;
	fma.rn.f32 	%f77, %f71, %f71, %f76;
	ld.const.f32 	%f78, [%rd9+-20];
	mul.f32 	%f79, %f78, %f78;
	sub.f32 	%f80, %f77, %f79;
	mul.f32 	%f81, %f10, %f10;
	mul.f32 	%f82, %f7, %f80;
	sub.f32 	%f11, %f81, %f82;
	setp.lt.f32 	%p4, %f11, 0f00000000;
	mov.f32 	%f159, 0f4E6E6B28;
	@%p4 bra 	$L__BB0_5;
	sqrt.rn.f32 	%f83, %f11;
	neg.f32 	%f84, %f10;
	sub.f32 	%f85, %f84, %f83;
	div.rn.f32 	%f159, %f85, %f8;
	sub.f32 	%f13, %f83, %f10;
	setp.gt.f32 	%p5, %f159, 0f00000000;
	@%p5 bra 	$L__BB0_5;
	div.rn.f32 	%f86, %f13, %f8;
	setp.gt.f32 	%p6, %f86, 0f00000000;
	selp.f32 	%f159, %f86, 0f4E6E6B28, %p6;
$L__BB0_5:
	setp.lt.f32 	%p7, %f159, %f158;
	selp.f32 	%f16, %f159, %f158, %p7;
	ld.const.f32 	%f88, [%rd9+-16];
	sub.f32 	%f89, %f1, %f88;
	ld.const.f32 	%f90, [%rd9+-12];
	sub.f32 	%f91, %f2, %f90;
	ld.const.f32 	%f92, [%rd9+-8];
	sub.f32 	%f93, %f3, %f92;
	mul.f32 	%f94, %f5, %f91;
	fma.rn.f32 	%f95, %f4, %f89, %f94;
	fma.rn.f32 	%f96, %f6, %f93, %f95;
	add.f32 	%f17, %f96, %f96;
	mul.f32 	%f97, %f91, %f91;
	fma.rn.f32 	%f98, %f89, %f89, %f97;
	fma.rn.f32 	%f99, %f93, %f93, %f98;
	ld.const.f32 	%f100, [%rd9+-4];
	mul.f32 	%f101, %f100, %f100;
	sub.f32 	%f102, %f99, %f101;
	mul.f32 	%f103, %f17, %f17;
	mul.f32 	%f104, %f7, %f102;
	sub.f32 	%f18, %f103, %f104;
	setp.lt.f32 	%p8, %f18, 0f00000000;
	mov.f32 	%f160, 0f4E6E6B28;
	@%p8 bra 	$L__BB0_8;
	sqrt.rn.f32 	%f105, %f18;
	neg.f32 	%f106, %f17;
	sub.f32 	%f107, %f106, %f105;
	div.rn.f32 	%f160, %f107, %f8;
	sub.f32 	%f20, %f105, %f17;
	setp.gt.f32 	%p9, %f160, 0f00000000;
	@%p9 bra 	$L__BB0_8;
	div.rn.f32 	%f108, %f20, %f8;
	setp.gt.f32 	%p10, %f108, 0f00000000;
	selp.f32 	%f160, %f108, 0f4E6E6B28, %p10;
$L__BB0_8:
	setp.lt.f32 	%p11, %f160, %f16;
	selp.f32 	%f23, %f160, %f16, %p11;
	ld.const.f32 	%f110, [%rd9];
	sub.f32 	%f111, %f1, %f110;
	ld.const.f32 	%f112, [%rd9+4];
	sub.f32 	%f113, %f2, %f112;
	ld.const.f32 	%f114, [%rd9+8];
	sub.f32 	%f115, %f3, %f114;
	mul.f32 	%f116, %f5, %f113;
	fma.rn.f32 	%f117, %f4, %f111, %f116;
	fma.rn.f32 	%f118, %f6, %f115, %f117;
	add.f32 	%f24, %f118, %f118;
	mul.f32 	%f119, %f113, %f113;
	fma.rn.f32 	%f120, %f111, %f111, %f119;
	fma.rn.f32 	%f121, %f115, %f115, %f120;
	ld.const.f32 	%f122, [%rd9+12];
	mul.f32 	%f123, %f122, %f122;
	sub.f32 	%f124, %f121, %f123;
	mul.f32 	%f125, %f24, %f24;
	mul.f32 	%f126, %f7, %f124;
	sub.f32 	%f25, %f125, %f126;
	setp.lt.f32 	%p12, %f25, 0f00000000;
	mov.f32 	%f161, 0f4E6E6B28;
	@%p12 bra 	$L__BB0_11;
	sqrt.rn.f32 	%f127, %f25;
	neg.f32 	%f128, %f24;
	sub.f32 	%f129, %f128, %f127;
	div.rn.f32 	%f161, %f129, %f8;
	sub.f32 	%f27, %f127, %f24;
	setp.gt.f32 	%p13, %f161, 0f00000000;
	@%p13 bra 	$L__BB0_11;
	div.rn.f32 	%f130, %f27, %f8;
	setp.gt.f32 	%p14, %f130, 0f00000000;
	selp.f32 	%f161, %f130, 0f4E6E6B28, %p14;
$L__BB0_11:
	setp.lt.f32 	%p15, %f161, %f23;
	selp.f32 	%f30, %f161, %f23, %p15;
	ld.const.f32 	%f132, [%rd9+16];
	sub.f32 	%f133, %f1, %f132;
	ld.const.f32 	%f134, [%rd9+20];
	sub.f32 	%f135, %f2, %f134;
	ld.const.f32 	%f136, [%rd9+24];
	sub.f32 	%f137, %f3, %f136;
	mul.f32 	%f138, %f5, %f135;
	fma.rn.f32 	%f139, %f4, %f133, %f138;
	fma.rn.f32 	%f140, %f6, %f137, %f139;
	add.f32 	%f31, %f140, %f140;
	mul.f32 	%f141, %f135, %f135;
	fma.rn.f32 	%f142, %f133, %f133, %f141;
	fma.rn.f32 	%f143, %f137, %f137, %f142;
	ld.const.f32 	%f144, [%rd9+28];
	mul.f32 	%f145, %f144, %f144;
	sub.f32 	%f146, %f143, %f145;
	mul.f32 	%f147, %f31, %f31;
	mul.f32 	%f148, %f7, %f146;
	sub.f32 	%f32, %f147, %f148;
	setp.lt.f32 	%p16, %f32, 0f00000000;
	mov.f32 	%f162, 0f4E6E6B28;
	@%p16 bra 	$L__BB0_14;
	sqrt.rn.f32 	%f149, %f32;
	neg.f32 	%f150, %f31;
	sub.f32 	%f151, %f150, %f149;
	div.rn.f32 	%f162, %f151, %f8;
	sub.f32 	%f34, %f149, %f31;
	setp.gt.f32 	%p17, %f162, 0f00000000;
	@%p17 bra 	$L__BB0_14;
	div.rn.f32 	%f152, %f34, %f8;
	setp.gt.f32 	%p18, %f152, 0f00000000;
	selp.f32 	%f162, %f152, 0f4E6E6B28, %p18;
$L__BB0_14:
	setp.lt.f32 	%p19, %f162, %f30;
	selp.f32 	%f158, %f162, %f30, %p19;
	add.s32 	%r20, %r20, 4;
	add.s64 	%rd9, %rd9, 64;
	setp.ne.s32 	%p20, %r20, 20;
	@%p20 bra 	$L__BB0_2;
	setp.geu.f32 	%p21, %f158, 0f4E6E6B28;
	mov.f32 	%f163, 0f00000000;
	@%p21 bra 	$L__BB0_17;
	div.rn.f32 	%f154, %f158, 0fC1200000;
	add.f32 	%f155, %f154, 0f3F800000;
	mul.f32 	%f156, %f155, 0f437F0000;
	min.f32 	%f157, %f156, 0f437F0000;
	max.f32 	%f163, %f157, 0f00000000;
$L__BB0_17:
	cvt.rzi.s32.f32 	%r18, %f163;
	mad.lo.s32 	%r19, %r5, %r14, %r1;
	cvt.u16.u32 	%rs1, %r18;
	cvta.to.global.u64 	%rd6, %rd3;
	mul.wide.s32 	%rd7, %r19, 3;
	add.s64 	%rd8, %rd6, %rd7;
	st.global.u8 	[%rd8], %rs1;
	st.global.u8 	[%rd8+1], %rs1;
	st.global.u8 	[%rd8+2], %rs1;
$L__BB0_18:
	ret;

}


// ===== COMPILED SASS (sm_100) =====

	.target	sm_100

	.elftype	@"ET_EXEC"


//--------------------- .note.nv.tkinfo           --------------------------
	.section	.note.nv.tkinfo,"",@"SHT_NOTE"
	.sectionflags	@"SHF_NOTE_NV_TKINFO"
	.tkinfo
        /*0018*/ 	.word	0x00000002
        /*0030*/ 	.string	""
        /*0030*/ 	.string	"ptxas"
        /*0030*/ 	.string	"Cuda compilation tools, release 13.0, V13.0.88"
        /*0030*/ 	.string	"Build cuda_13.0.r13.0/compiler.36424714_0"
        /*0030*/ 	.string	"-arch sm_100 -m 64 "



//--------------------- .note.nv.cuinfo           --------------------------
	.section	.note.nv.cuinfo,"",@"SHT_NOTE"
	.sectionflags	@"SHF_NOTE_NV_CUINFO"
        /*0018*/ 	.short	0x0002
        /*001a*/ 	.short	0x0064
        /*001c*/ 	.short	0x0082
	.zero		2


//--------------------- .nv.info                  --------------------------
	.section	.nv.info,"",@"SHT_CUDA_INFO"
	.align	4


	//----- nvinfo : EIATTR_REGCOUNT
	.align		4
        /*0000*/ 	.byte	0x04, 0x2f
        /*0002*/ 	.short	(.L_2 - .L_1)
	.align		4
.L_1:
        /*0004*/ 	.word	index@(_Z10paintImageP6uchar3iiff6Point3)
        /*0008*/ 	.word	0x00000019


	//----- nvinfo : EIATTR_FRAME_SIZE
	.align		4
.L_2:
        /*000c*/ 	.byte	0x04, 0x11
        /*000e*/ 	.short	(.L_4 - .L_3)
	.align		4
.L_3:
        /*0010*/ 	.word	index@($__internal_1_$__cuda_sm3x_div_rn_noftz_f32_slowpath)
        /*0014*/ 	.word	0x00000000


	//----- nvinfo : EIATTR_FRAME_SIZE
	.align		4
.L_4:
        /*0018*/ 	.byte	0x04, 0x11
        /*001a*/ 	.short	(.L_6 - .L_5)
	.align		4
.L_5:
        /*001c*/ 	.word	index@($__internal_0_$__cuda_sm20_sqrt_rn_f32_slowpath)
        /*0020*/ 	.word	0x00000000


	//----- nvinfo : EIATTR_FRAME_SIZE
	.align		4
.L_6:
        /*0024*/ 	.byte	0x04, 0x11
        /*0026*/ 	.short	(.L_8 - .L_7)
	.align		4
.L_7:
        /*0028*/ 	.word	index@(_Z10paintImageP6uchar3iiff6Point3)
        /*002c*/ 	.word	0x00000000


	//----- nvinfo : EIATTR_MIN_STACK_SIZE
	.align		4
.L_8:
        /*0030*/ 	.byte	0x04, 0x12
        /*0032*/ 	.short	(.L_10 - .L_9)
	.align		4
.L_9:
        /*0034*/ 	.word	index@(_Z10paintImageP6uchar3iiff6Point3)
        /*0038*/ 	.word	0x00000000
.L_10:


//--------------------- .nv.compat                --------------------------
	.section	.nv.compat,"",@"SHT_CUDA_COMPAT_INFO"
	.align	4
        /*0000*/ 	.byte	0x02, 0x09, 0x00, 0x00, 0x02, 0x02, 0x01, 0x00, 0x02, 0x05, 0x05, 0x00, 0x03, 0x07, 0x01, 0x01
        /*0010*/ 	.byte	0x02, 0x03, 0x00, 0x00, 0x02, 0x06, 0x01, 0x00, 0x04, 0x0b, 0x08, 0x00, 0x01, 0x00, 0x00, 0x00
        /*0020*/ 	.byte	0x00, 0x00, 0x00, 0x00


//--------------------- .nv.info._Z10paintImageP6uchar3iiff6Point3 --------------------------
	.section	.nv.info._Z10paintImageP6uchar3iiff6Point3,"",@"SHT_CUDA_INFO"
	.sectionflags	@""
	.align	4


	//----- nvinfo : EIATTR_CUDA_API_VERSION
	.align		4
        /*0000*/ 	.byte	0x04, 0x37
        /*0002*/ 	.short	(.L_12 - .L_11)
.L_11:
        /*0004*/ 	.word	0x00000082


	//----- nvinfo : EIATTR_KPARAM_INFO
	.align		4
.L_12:
        /*0008*/ 	.byte	0x04, 0x17
        /*000a*/ 	.short	(.L_14 - .L_13)
.L_13:
        /*000c*/ 	.word	0x00000000
        /*0010*/ 	.short	0x0005
        /*0012*/ 	.short	0x0018
        /*0014*/ 	.byte	0x00, 0xf0, 0x31, 0x00


	//----- nvinfo : EIATTR_KPARAM_INFO
	.align		4
.L_14:
        /*0018*/ 	.byte	0x04, 0x17
        /*001a*/ 	.short	(.L_16 - .L_15)
.L_15:
        /*001c*/ 	.word	0x00000000
        /*0020*/ 	.short	0x0004
        /*0022*/ 	.short	0x0014
        /*0024*/ 	.byte	0x00, 0xf0, 0x11, 0x00


	//----- nvinfo : EIATTR_KPARAM_INFO
	.align		4
.L_16:
        /*0028*/ 	.byte	0x04, 0x17
        /*002a*/ 	.short	(.L_18 - .L_17)
.L_17:
        /*002c*/ 	.word	0x00000000
        /*0030*/ 	.short	0x0003
        /*0032*/ 	.short	0x0010
        /*0034*/ 	.byte	0x00, 0xf0, 0x11, 0x00


	//----- nvinfo : EIATTR_KPARAM_INFO
	.align		4
.L_18:
        /*0038*/ 	.byte	0x04, 0x17
        /*003a*/ 	.short	(.L_20 - .L_19)
.L_19:
        /*003c*/ 	.word	0x00000000
        /*0040*/ 	.short	0x0002
        /*0042*/ 	.short	0x000c
        /*0044*/ 	.byte	0x00, 0xf0, 0x11, 0x00


	//----- nvinfo : EIATTR_KPARAM_INFO
	.align		4
.L_20:
        /*0048*/ 	.byte	0x04, 0x17
        /*004a*/ 	.short	(.L_22 - .L_21)
.L_21:
        /*004c*/ 	.word	0x00000000
        /*0050*/ 	.short	0x0001
        /*0052*/ 	.short	0x0008
        /*0054*/ 	.byte	0x00, 0xf0, 0x11, 0x00


	//----- nvinfo : EIATTR_KPARAM_INFO
	.align		4
.L_22:
        /*0058*/ 	.byte	0x04, 0x17
        /*005a*/ 	.short	(.L_24 - .L_23)
.L_23:
        /*005c*/ 	.word	0x00000000
        /*0060*/ 	.short	0x0000
        /*0062*/ 	.short	0x0000
        /*0064*/ 	.byte	0x00, 0xf5, 0x21, 0x00


	//----- nvinfo : EIATTR_SPARSE_MMA_MASK
	.align		4
.L_24:
        /*0068*/ 	.byte	0x03, 0x50
        /*006a*/ 	.short	0x0000


	//----- nvinfo : EIATTR_MAXREG_COUNT
	.align		4
        /*006c*/ 	.byte	0x03, 0x1b
        /*006e*/ 	.short	0x00ff


	//----- nvinfo : EIATTR_MERCURY_ISA_VERSION
	.align		4
        /*0070*/ 	.byte	0x03, 0x5f
        /*0072*/ 	.short	0x0101


	//----- nvinfo : EIATTR_VRC_CTA_INIT_COUNT
	.align		4
        /*0074*/ 	.byte	0x02, 0x4a
	.zero		1
	.zero		1


	//----- nvinfo : EIATTR_EXIT_INSTR_OFFSETS
	.align		4
        /*0078*/ 	.byte	0x04, 0x1c
        /*007a*/ 	.short	(.L_26 - .L_25)


	//   ....[0]....
.L_25:
        /*007c*/ 	.word	0x000000c0


	//   ....[1]....
        /*0080*/ 	.word	0x00001c30


	//----- nvinfo : EIATTR_CRS_STACK_SIZE
	.align		4
.L_26:
        /*0084*/ 	.byte	0x04, 0x1e
        /*0086*/ 	.short	(.L_28 - .L_27)
.L_27:
        /*0088*/ 	.word	0x00000000


	//----- nvinfo : EIATTR_CBANK_PARAM_SIZE
	.align		4
.L_28:
        /*008c*/ 	.byte	0x03, 0x19
        /*008e*/ 	.short	0x0024


	//----- nvinfo : EIATTR_PARAM_CBANK
	.align		4
        /*0090*/ 	.byte	0x04, 0x0a
        /*0092*/ 	.short	(.L_30 - .L_29)
	.align		4
.L_29:
        /*0094*/ 	.word	index@(.nv.constant0._Z10paintImageP6uchar3iiff6Point3)
        /*0098*/ 	.short	0x0380
        /*009a*/ 	.short	0x0024


	//----- nvinfo : EIATTR_SW_WAR
	.align		4
.L_30:
        /*009c*/ 	.byte	0x04, 0x36
        /*009e*/ 	.short	(.L_32 - .L_31)
.L_31:
        /*00a0*/ 	.word	0x00000008
.L_32:


//--------------------- .nv.callgraph             --------------------------
	.section	.nv.callgraph,"",@"SHT_CUDA_CALLGRAPH"
	.align	4
	.sectionentsize	8
	.align		4
        /*0000*/ 	.word	0x00000000
	.align		4
        /*0004*/ 	.word	0xffffffff
	.align		4
        /*0008*/ 	.word	0x00000000
	.align		4
        /*000c*/ 	.word	0xfffffffe
	.align		4
        /*0010*/ 	.word	0x00000000
	.align		4
        /*0014*/ 	.word	0xfffffffd
	.align		4
        /*0018*/ 	.word	0x00000000
	.align		4
        /*001c*/ 	.word	0xfffffffc


//--------------------- .nv.constant3             --------------------------
	.section	.nv.constant3,"a",@progbits
	.align	4
.nv.constant3:
	.type		dev_spheres,@object
	.size		dev_spheres,(.L_0 - dev_spheres)
dev_spheres:
	.zero		320
.L_0:


//--------------------- .text._Z10paintImageP6uchar3iiff6Point3 --------------------------
	.section	.text._Z10paintImageP6uchar3iiff6Point3,"ax",@progbits
	.align	128
        .global         _Z10paintImageP6uchar3iiff6Point3
        .type           _Z10paintImageP6uchar3iiff6Point3,@function
        .size           _Z10paintImageP6uchar3iiff6Point3,(.L_x_68 - _Z10paintImageP6uchar3iiff6Point3)
        .other          _Z10paintImageP6uchar3iiff6Point3,@"STO_CUDA_ENTRY STV_DEFAULT"
_Z10paintImageP6uchar3iiff6Point3:
.text._Z10paintImageP6uchar3iiff6Point3:
[----:B------:R-:W-:Y:S01]  /*0000*/  LDC R1, c[0x0][0x37c] ;  /* 0x0000df00ff017b82 */ /* 0x000fe20000000800 */
[----:B------:R-:W0:Y:S01]  /*0010*/  S2R R9, SR_CTAID.Y ;  /* 0x0000000000097919 */ /* 0x000e220000002600 */
[----:B------:R-:W1:Y:S01]  /*0020*/  LDCU UR6, c[0x0][0x360] ;  /* 0x00006c00ff0677ac */ /* 0x000e620008000800 */
[----:B------:R-:W0:Y:S01]  /*0030*/  S2R R0, SR_TID.Y ;  /* 0x0000000000007919 */ /* 0x000e220000002200 */
[----:B------:R-:W0:Y:S01]  /*0040*/  LDCU UR7, c[0x0][0x364] ;  /* 0x00006c80ff0777ac */ /* 0x000e220008000800 */
[----:B------:R-:W1:Y:S01]  /*0050*/  S2R R8, SR_CTAID.X ;  /* 0x0000000000087919 */ /* 0x000e620000002500 */
[----:B------:R-:W2:Y:S01]  /*0060*/  LDCU.64 UR4, c[0x0][0x388] ;  /* 0x00007100ff0477ac */ /* 0x000ea20008000a00 */
[----:B------:R-:W1:Y:S01]  /*0070*/  S2R R3, SR_TID.X ;  /* 0x0000000000037919 */ /* 0x000e620000002100 */
[----:B0-----:R-:W-:-:S05]  /*0080*/  IMAD R9, R9, UR7, R0 ;  /* 0x0000000709097c24 */ /* 0x001fca000f8e0200 */
[----:B--2---:R-:W-:Y:S01]  /*0090*/  ISETP.GE.AND P0, PT, R9, UR5, PT ;  /* 0x0000000509007c0c */ /* 0x004fe2000bf06270 */
[----:B-1----:R-:W-:-:S05]  /*00a0*/  IMAD R8, R8, UR6, R3 ;  /* 0x0000000608087c24 */ /* 0x002fca000f8e0203 */
[----:B------:R-:W-:-:S13]  /*00b0*/  ISETP.GE.OR P0, PT, R8, UR4, P0 ;  /* 0x0000000408007c0c */ /* 0x000fda0008706670 */
[----:B------:R-:W-:Y:S05]  /*00c0*/  @P0 EXIT ;  /* 0x000000000000094d */ /* 0x000fea0003800000 */
[----:B------:R-:W-:Y:S01]  /*00d0*/  UIADD3 UR4, UPT, UPT, UR4, -0x1, URZ ;  /* 0xffffffff04047890 */ /* 0x000fe2000fffe0ff */
[----:B------:R-:W-:Y:S01]  /*00e0*/  I2FP.F32.S32 R0, R8 ;  /* 0x0000000800007245 */ /* 0x000fe20000201400 */
[----:B------:R-:W-:Y:S04]  /*00f0*/  BSSY.RECONVERGENT B2, `(.L_x_0) ;  /* 0x000000d000027945 */ /* 0x000fe80003800200 */
[----:B------:R-:W-:-:S04]  /*0100*/  I2FP.F32.S32 R19, UR4 ;  /* 0x0000000400137c45 */ /* 0x000fc80008201400 */
[----:B------:R-:W0:Y:S08]  /*0110*/  MUFU.RCP R2, R19 ;  /* 0x0000001300027308 */ /* 0x000e300000001000 */
[----:B------:R-:W1:Y:S01]  /*0120*/  FCHK P0, R0, R19 ;  /* 0x0000001300007302 */ /* 0x000e620000000000 */
[----:B0-----:R-:W-:-:S04]  /*0130*/  FFMA R3, -R19, R2, 1 ;  /* 0x3f80000013037423 */ /* 0x001fc80000000102 */
[----:B------:R-:W-:-:S04]  /*0140*/  FFMA R3, R2, R3, R2 ;  /* 0x0000000302037223 */ /* 0x000fc80000000002 */
[----:B------:R-:W-:-:S04]  /*0150*/  FFMA R2, R0, R3, RZ ;  /* 0x0000000300027223 */ /* 0x000fc800000000ff */
[----:B------:R-:W-:-:S04]  /*0160*/  FFMA R4, -R19, R2, R0 ;  /* 0x0000000213047223 */ /* 0x000fc80000000100 */
[----:B------:R-:W-:Y:S01]  /*0170*/  FFMA R2, R3, R4, R2 ;  /* 0x0000000403027223 */ /* 0x000fe20000000002 */
[----:B-1----:R-:W-:Y:S06]  /*0180*/  @!P0 BRA `(.L_x_1) ;  /* 0x00000000000c8947 */ /* 0x002fec0003800000 */
[----:B------:R-:W-:-:S07]  /*0190*/  MOV R10, 0x1b0 ;  /* 0x000001b0000a7802 */ /* 0x000fce0000000f00 */
[----:B------:R-:W-:Y:S05]  /*01a0*/  CALL.REL.NOINC `($__internal_1_$__cuda_sm3x_div_rn_noftz_f32_slowpath) ;  /* 0x0000001c00007944 */ /* 0x000fea0003c00000 */
[----:B------:R-:W-:-:S07]  /*01b0*/  MOV R2, R0 ;  /* 0x0000000000027202 */ /* 0x000fce0000000f00 */
.L_x_1:
[----:B------:R-:W-:Y:S05]  /*01c0*/  BSYNC.RECONVERGENT B2 ;  /* 0x0000000000027941 */ /* 0x000fea0003800200 */
.L_x_0:
[----:B------:R-:W0:Y:S01]  /*01d0*/  LDCU UR4, c[0x0][0x38c] ;  /* 0x00007180ff0477ac */ /* 0x000e220008000800 */
[----:B------:R-:W-:Y:S01]  /*01e0*/  I2FP.F32.U32 R0, R9 ;  /* 0x0000000900007245 */ /* 0x000fe20000201000 */
[----:B------:R-:W-:Y:S01]  /*01f0*/  BSSY.RECONVERGENT B2, `(.L_x_2) ;  /* 0x000000e000027945 */ /* 0x000fe20003800200 */
[----:B0-----:R-:W-:-:S06]  /*0200*/  UIADD3 UR4, UPT, UPT, UR4, -0x1, URZ ;  /* 0xffffffff04047890 */ /* 0x001fcc000fffe0ff */
[----:B------:R-:W-:-:S04]  /*0210*/  I2FP.F32.U32 R19, UR4 ;  /* 0x0000000400137c45 */ /* 0x000fc80008201000 */
        /* <DEDUP_REMOVED lines=11> */
.L_x_3:
[----:B------:R-:W-:Y:S05]  /*02d0*/  BSYNC.RECONVERGENT B2 ;  /* 0x0000000000027941 */ /* 0x000fea0003800200 */
.L_x_2:
[----:B------:R-:W0:Y:S01]  /*02e0*/  LDC.64 R4, c[0x0][0x390] ;  /* 0x0000e400ff047b82 */ /* 0x000e220000000a00 */
[----:B------:R-:W1:Y:S01]  /*02f0*/  LDCU UR4, c[0x0][0x3a0] ;  /* 0x00007400ff0477ac */ /* 0x000e620008000800 */
[----:B------:R-:W-:Y:S01]  /*0300*/  FADD R0, -R3, 0.5 ;  /* 0x3f00000003007421 */ /* 0x000fe20000000100 */
[----:B------:R-:W-:Y:S01]  /*0310*/  FADD R3, R2, -0.5 ;  /* 0xbf00000002037421 */ /* 0x000fe20000000000 */
[----:B------:R-:W-:Y:S04]  /*0320*/  BSSY.RECONVERGENT B0, `(.L_x_4) ;  /* 0x0000014000007945 */ /* 0x000fe80003800200 */
[----:B------:R-:W0:Y:S02]  /*0330*/  LDC.64 R6, c[0x0][0x398] ;  /* 0x0000e600ff067b82 */ /* 0x000e240000000a00 */
[----:B0-----:R-:W-:Y:S01]  /*0340*/  FFMA R5, R0, R5, -R7 ;  /* 0x0000000500057223 */ /* 0x001fe20000000807 */
[----:B------:R-:W-:Y:S01]  /*0350*/  FFMA R0, R3, R4, -R6 ;  /* 0x0000000403007223 */ /* 0x000fe20000000806 */
[----:B-1----:R-:W-:-:S02]  /*0360*/  FADD R3, RZ, -UR4 ;  /* 0x80000004ff037e21 */ /* 0x002fc40008000000 */
[----:B------:R-:W-:-:S04]  /*0370*/  FMUL R7, R5, R5 ;  /* 0x0000000505077220 */ /* 0x000fc80000400000 */
[----:B------:R-:W-:-:S04]  /*0380*/  FFMA R2, R0, R0, R7 ;  /* 0x0000000000027223 */ /* 0x000fc80000000007 */
[----:B------:R-:W-:-:S04]  /*0390*/  FFMA R10, R3, R3, R2 ;  /* 0x00000003030a7223 */ /* 0x000fc80000000002 */
[----:B------:R0:W1:Y:S01]  /*03a0*/  MUFU.RSQ R7, R10 ;  /* 0x0000000a00077308 */ /* 0x0000620000001400 */
[----:B------:R-:W-:-:S04]  /*03b0*/  IADD3 R2, PT, PT, R10, -0xd000000, RZ ;  /* 0xf30000000a027810 */ /* 0x000fc80007ffe0ff */
[----:B------:R-:W-:-:S13]  /*03c0*/  ISETP.GT.U32.AND P0, PT, R2, 0x727fffff, PT ;  /* 0x727fffff0200780c */ /* 0x000fda0003f04070 */
[----:B01----:R-:W-:Y:S05]  /*03d0*/  @!P0 BRA `(.L_x_5) ;  /* 0x0000000000108947 */ /* 0x003fea0003800000 */
[----:B------:R-:W-:-:S07]  /*03e0*/  MOV R12, 0x400 ;  /* 0x00000400000c7802 */ /* 0x000fce0000000f00 */
[----:B------:R-:W-:Y:S05]  /*03f0*/  CALL.REL.NOINC `($__internal_0_$__cuda_sm20_sqrt_rn_f32_slowpath) ;  /* 0x0000001800107944 */ /* 0x000fea0003c00000 */
[----:B------:R-:W-:Y:S01]  /*0400*/  MOV R2, R16 ;  /* 0x0000001000027202 */ /* 0x000fe20000000f00 */
[----:B------:R-:W-:Y:S06]  /*0410*/  BRA `(.L_x_6) ;  /* 0x0000000000107947 */ /* 0x000fec0003800000 */
.L_x_5:
[----:B------:R-:W-:Y:S01]  /*0420*/  FMUL.FTZ R2, R10, R7 ;  /* 0x000000070a027220 */ /* 0x000fe20000410000 */
[----:B------:R-:W-:-:S03]  /*0430*/  FMUL.FTZ R4, R7, 0.5 ;  /* 0x3f00000007047820 */ /* 0x000fc60000410000 */
[----:B------:R-:W-:-:S04]  /*0440*/  FFMA R7, -R2, R2, R10 ;  /* 0x0000000202077223 */ /* 0x000fc8000000010a */
[----:B------:R-:W-:-:S07]  /*0450*/  FFMA R2, R7, R4, R2 ;  /* 0x0000000407027223 */ /* 0x000fce0000000002 */
.L_x_6:
[----:B------:R-:W-:Y:S05]  /*0460*/  BSYNC.RECONVERGENT B0 ;  /* 0x0000000000007941 */ /* 0x000fea0003800200 */
.L_x_4:
[----:B------:R-:W0:Y:S01]  /*0470*/  MUFU.RCP R7, R2 ;  /* 0x0000000200077308 */ /* 0x000e220000001000 */
[----:B------:R-:W-:Y:S07]  /*0480*/  BSSY.RECONVERGENT B2, `(.L_x_7) ;  /* 0x000000c000027945 */ /* 0x000fee0003800200 */
[----:B------:R-:W1:Y:S01]  /*0490*/  FCHK P0, R0, R2 ;  /* 0x0000000200007302 */ /* 0x000e620000000000 */
[----:B0-----:R-:W-:-:S04]  /*04a0*/  FFMA R4, R7, -R2, 1 ;  /* 0x3f80000007047423 */ /* 0x001fc80000000802 */
[----:B------:R-:W-:-:S04]  /*04b0*/  FFMA R7, R7, R4, R7 ;  /* 0x0000000407077223 */ /* 0x000fc80000000007 */
[----:B------:R-:W-:-:S04]  /*04c0*/  FFMA R11, R0, R7, RZ ;  /* 0x00000007000b7223 */ /* 0x000fc800000000ff */
[----:B------:R-:W-:-:S04]  /*04d0*/  FFMA R4, R11, -R2, R0 ;  /* 0x800000020b047223 */ /* 0x000fc80000000000 */
[----:B------:R-:W-:Y:S01]  /*04e0*/  FFMA R7, R7, R4, R11 ;  /* 0x0000000407077223 */ /* 0x000fe2000000000b */
[----:B-1----:R-:W-:Y:S06]  /*04f0*/  @!P0 BRA `(.L_x_8) ;  /* 0x0000000000108947 */ /* 0x002fec0003800000 */
[----:B------:R-:W-:Y:S02]  /*0500*/  MOV R19, R2 ;  /* 0x0000000200137202 */ /* 0x000fe40000000f00 */
[----:B------:R-:W-:-:S07]  /*0510*/  MOV R10, 0x530 ;  /* 0x00000530000a7802 */ /* 0x000fce0000000f00 */
[----:B------:R-:W-:Y:S05]  /*0520*/  CALL.REL.NOINC `($__internal_1_$__cuda_sm3x_div_rn_noftz_f32_slowpath) ;  /* 0x0000001800207944 */ /* 0x000fea0003c00000 */
[----:B------:R-:W-:-:S07]  /*0530*/  MOV R7, R0 ;  /* 0x0000000000077202 */ /* 0x000fce0000000f00 */
.L_x_8:
[----:B------:R-:W-:Y:S05]  /*0540*/  BSYNC.RECONVERGENT B2 ;  /* 0x0000000000027941 */ /* 0x000fea0003800200 */
.L_x_7:
        /* <DEDUP_REMOVED lines=10> */
[----:B------:R-:W-:Y:S02]  /*05f0*/  MOV R19, R2 ;  /* 0x0000000200137202 */ /* 0x000fe40000000f00 */
[----:B------:R-:W-:-:S07]  /*0600*/  MOV R10, 0x620 ;  /* 0x00000620000a7802 */ /* 0x000fce0000000f00 */
[----:B------:R-:W-:Y:S05]  /*0610*/  CALL.REL.NOINC `($__internal_1_$__cuda_sm3x_div_rn_noftz_f32_slowpath) ;  /* 0x0000001400e47944 */ /* 0x000fea0003c00000 */
[----:B------:R-:W-:-:S07]  /*0620*/  MOV R6, R0 ;  /* 0x0000000000067202 */ /* 0x000fce0000000f00 */
.L_x_10:
[----:B------:R-:W-:Y:S05]  /*0630*/  BSYNC.RECONVERGENT B2 ;  /* 0x0000000000027941 */ /* 0x000fea0003800200 */
.L_x_9:
        /* <DEDUP_REMOVED lines=14> */
.L_x_12:
[----:B------:R-:W-:Y:S05]  /*0720*/  BSYNC.RECONVERGENT B2 ;  /* 0x0000000000027941 */ /* 0x000fea0003800200 */
.L_x_11:
[----:B------:R-:W0:Y:S01]  /*0730*/  LDC.64 R14, c[0x0][0x398] ;  /* 0x0000e600ff0e7b82 */ /* 0x000e220000000a00 */
[----:B------:R-:W-:Y:S01]  /*0740*/  FMUL R0, R6, R6 ;  /* 0x0000000606007220 */ /* 0x000fe20000400000 */
[----:B------:R-:W-:Y:S01]  /*0750*/  HFMA2 R2, -RZ, RZ, 25.71875, 3664 ;  /* 0x4e6e6b28ff027431 */ /* 0x000fe200000001ff */
[----:B------:R-:W1:Y:S02]  /*0760*/  LDCU UR8, c[0x0][0x3a0] ;  /* 0x00007400ff0877ac */ /* 0x000e640008000800 */
[----:B------:R-:W-:Y:S01]  /*0770*/  FFMA R0, R7, R7, R0 ;  /* 0x0000000707007223 */ /* 0x000fe20000000000 */
[----:B------:R-:W-:Y:S01]  /*0780*/  UMOV UR5, 0x20 ;  /* 0x0000002000057882 */ /* 0x000fe20000000000 */
[----:B------:R-:W-:Y:S02]  /*0790*/  UMOV UR4, URZ ;  /* 0x000000ff00047c82 */ /* 0x000fe40008000000 */
[----:B------:R-:W-:-:S04]  /*07a0*/  FFMA R0, R5, R5, R0 ;  /* 0x0000000505007223 */ /* 0x000fc80000000000 */
[C---:B------:R-:W-:Y:S01]  /*07b0*/  FMUL R4, R0.reuse, 4 ;  /* 0x4080000000047820 */ /* 0x040fe20000400000 */
[----:B------:R-:W-:-:S07]  /*07c0*/  FADD R3, R0, R0 ;  /* 0x0000000000037221 */ /* 0x000fce0000000000 */
.L_x_49:
[----:B------:R-:W-:Y:S01]  /*07d0*/  MOV R16, UR5 ;  /* 0x0000000500107c02 */ /* 0x000fe20008000f00 */
[----:B------:R-:W0:Y:S01]  /*07e0*/  LDCU.64 UR6, c[0x3][UR5+-0x20] ;  /* 0x00fffc00050677ac */ /* 0x000e220008000a00 */
[----:B------:R-:W-:Y:S02]  /*07f0*/  BSSY.RECONVERGENT B2, `(.L_x_13) ;  /* 0x0000045000027945 */ /* 0x000fe40003800200 */
[----:B------:R-:W1:Y:S01]  /*0800*/  LDC.64 R10, c[0x3][R16+-0x18] ;  /* 0x00fffa00100a7b82 */ /* 0x000e620000000a00 */
[----:B------:R-:W-:-:S04]  /*0810*/  UIADD3 UR4, UPT, UPT, UR4, 0x4, URZ ;  /* 0x0000000404047890 */ /* 0x000fc8000fffe0ff */
[----:B------:R-:W-:Y:S01]  /*0820*/  UISETP.NE.AND UP0, UPT, UR4, 0x14, UPT ;  /* 0x000000140400788c */ /* 0x000fe2000bf05270 */
[----:B0-----:R-:W-:Y:S01]  /*0830*/  FADD R13, R15, -UR7 ;  /* 0x800000070f0d7e21 */ /* 0x001fe20008000000 */
[----:B------:R-:W-:-:S03]  /*0840*/  FADD R0, R14, -UR6 ;  /* 0x800000060e007e21 */ /* 0x000fc60008000000 */
[C---:B------:R-:W-:Y:S01]  /*0850*/  FMUL R17, R13.reuse, R13 ;  /* 0x0000000d0d117220 */ /* 0x040fe20000400000 */
[----:B------:R-:W-:-:S03]  /*0860*/  FMUL R12, R13, R6 ;  /* 0x000000060d0c7220 */ /* 0x000fc60000400000 */
[C---:B------:R-:W-:Y:S01]  /*0870*/  FFMA R17, R0.reuse, R0, R17 ;  /* 0x0000000000117223 */ /* 0x040fe20000000011 */
[----:B------:R-:W-:Y:S01]  /*0880*/  FFMA R12, R0, R7, R12 ;  /* 0x00000007000c7223 */ /* 0x000fe2000000000c */
[----:B-1----:R-:W-:-:S04]  /*0890*/  FADD R10, -R10, UR8 ;  /* 0x000000080a0a7e21 */ /* 0x002fc80008000100 */
[C---:B------:R-:W-:Y:S01]  /*08a0*/  FFMA R0, R10.reuse, R10, R17 ;  /* 0x0000000a0a007223 */ /* 0x040fe20000000011 */
[----:B------:R-:W-:Y:S01]  /*08b0*/  FFMA R12, R10, R5, R12 ;  /* 0x000000050a0c7223 */ /* 0x000fe2000000000c */
[----:B------:R-:W-:Y:S02]  /*08c0*/  MOV R17, 0x4e6e6b28 ;  /* 0x4e6e6b2800117802 */ /* 0x000fe40000000f00 */
[----:B------:R-:W-:Y:S01]  /*08d0*/  FFMA R11, -R11, R11, R0 ;  /* 0x0000000b0b0b7223 */ /* 0x000fe20000000100 */
[----:B------:R-:W-:-:S03]  /*08e0*/  FADD R20, R12, R12 ;  /* 0x0000000c0c147221 */ /* 0x000fc60000000000 */
[----:B------:R-:W-:-:S04]  /*08f0*/  FMUL R11, R4, R11 ;  /* 0x0000000b040b7220 */ /* 0x000fc80000400000 */
[----:B------:R-:W-:-:S05]  /*0900*/  FFMA R0, R20, R20, -R11 ;  /* 0x0000001414007223 */ /* 0x000fca000000080b */
[----:B------:R-:W-:-:S13]  /*0910*/  FSETP.GEU.AND P0, PT, R0, RZ, PT ;  /* 0x000000ff0000720b */ /* 0x000fda0003f0e000 */
[----:B------:R-:W-:Y:S05]  /*0920*/  @!P0 BRA `(.L_x_14) ;  /* 0x0000000000c48947 */ /* 0x000fea0003800000 */
[----:B------:R-:W-:Y:S01]  /*0930*/  IADD3 R10, PT, PT, R0, -0xd000000, RZ ;  /* 0xf3000000000a7810 */ /* 0x000fe20007ffe0ff */
[----:B------:R0:W1:Y:S01]  /*0940*/  MUFU.RSQ R11, R0 ;  /* 0x00000000000b7308 */ /* 0x0000620000001400 */
[----:B------:R-:W-:Y:S02]  /*0950*/  BSSY.RECONVERGENT B0, `(.L_x_15) ;  /* 0x000000c000007945 */ /* 0x000fe40003800200 */
[----:B------:R-:W-:-:S13]  /*0960*/  ISETP.GT.U32.AND P0, PT, R10, 0x727fffff, PT ;  /* 0x727fffff0a00780c */ /* 0x000fda0003f04070 */
[----:B0-----:R-:W-:Y:S05]  /*0970*/  @!P0 BRA `(.L_x_16) ;  /* 0x0000000000148947 */ /* 0x001fea0003800000 */
[----:B------:R-:W-:Y:S02]  /*0980*/  MOV R10, R0 ;  /* 0x00000000000a7202 */ /* 0x000fe40000000f00 */
[----:B------:R-:W-:-:S07]  /*0990*/  MOV R12, 0x9b0 ;  /* 0x000009b0000c7802 */ /* 0x000fce0000000f00 */
[----:B-1----:R-:W-:Y:S05]  /*09a0*/  CALL.REL.NOINC `($__internal_0_$__cuda_sm20_sqrt_rn_f32_slowpath) ;  /* 0x0000001000a47944 */ /* 0x002fea0003c00000 */
[----:B------:R-:W-:Y:S01]  /*09b0*/  MOV R13, R16 ;  /* 0x00000010000d7202 */ /* 0x000fe20000000f00 */
[----:B------:R-:W-:Y:S06]  /*09c0*/  BRA `(.L_x_17) ;  /* 0x0000000000107947 */ /* 0x000fec0003800000 */
.L_x_16:
[----:B-1----:R-:W-:Y:S01]  /*09d0*/  FMUL.FTZ R13, R0, R11 ;  /* 0x0000000b000d7220 */ /* 0x002fe20000410000 */
[----:B------:R-:W-:-:S03]  /*09e0*/  FMUL.FTZ R10, R11, 0.5 ;  /* 0x3f0000000b0a7820 */ /* 0x000fc60000410000 */
[----:B------:R-:W-:-:S04]  /*09f0*/  FFMA R0, -R13, R13, R0 ;  /* 0x0000000d0d007223 */ /* 0x000fc80000000100 */
[----:B------:R-:W-:-:S07]  /*0a00*/  FFMA R13, R0, R10, R13 ;  /* 0x0000000a000d7223 */ /* 0x000fce000000000d */
.L_x_17:
[----:B------:R-:W-:Y:S05]  /*0a10*/  BSYNC.RECONVERGENT B0 ;  /* 0x0000000000007941 */ /* 0x000fea0003800200 */
.L_x_15:
[----:B------:R-:W0:Y:S01]  /*0a20*/  MUFU.RCP R10, R3 ;  /* 0x00000003000a7308 */ /* 0x000e220000001000 */
[----:B------:R-:W-:Y:S01]  /*0a30*/  FADD R0, -R20, -R13 ;  /* 0x8000000d14007221 */ /* 0x000fe20000000100 */
[----:B------:R-:W-:Y:S06]  /*0a40*/  BSSY.RECONVERGENT B3, `(.L_x_18) ;  /* 0x000000c000037945 */ /* 0x000fec0003800200 */
[----:B------:R-:W1:Y:S01]  /*0a50*/  FCHK P0, R0, R3 ;  /* 0x0000000300007302 */ /* 0x000e620000000000 */
[----:B0-----:R-:W-:-:S04]  /*0a60*/  FFMA R11, -R3, R10, 1 ;  /* 0x3f800000030b7423 */ /* 0x001fc8000000010a */
[----:B------:R-:W-:-:S04]  /*0a70*/  FFMA R11, R10, R11, R10 ;  /* 0x0000000b0a0b7223 */ /* 0x000fc8000000000a */
[----:B------:R-:W-:-:S04]  /*0a80*/  FFMA R10, R0, R11, RZ ;  /* 0x0000000b000a7223 */ /* 0x000fc800000000ff */
[----:B------:R-:W-:-:S04]  /*0a90*/  FFMA R12, -R3, R10, R0 ;  /* 0x0000000a030c7223 */ /* 0x000fc80000000100 */
[----:B------:R-:W-:Y:S01]  /*0aa0*/  FFMA R17, R11, R12, R10 ;  /* 0x0000000c0b117223 */ /* 0x000fe2000000000a */
[----:B-1----:R-:W-:Y:S06]  /*0ab0*/  @!P0 BRA `(.L_x_19) ;  /* 0x0000000000108947 */ /* 0x002fec0003800000 */
[----:B------:R-:W-:Y:S02]  /*0ac0*/  MOV R19, R3 ;  /* 0x0000000300137202 */ /* 0x000fe40000000f00 */
[----:B------:R-:W-:-:S07]  /*0ad0*/  MOV R10, 0xaf0 ;  /* 0x00000af0000a7802 */ /* 0x000fce0000000f00 */
[----:B------:R-:W-:Y:S05]  /*0ae0*/  CALL.REL.NOINC `($__internal_1_$__cuda_sm3x_div_rn_noftz_f32_slowpath) ;  /* 0x0000001000b07944 */ /* 0x000fea0003c00000 */
[----:B------:R-:W-:-:S07]  /*0af0*/  MOV R17, R0 ;  /* 0x0000000000117202 */ /* 0x000fce0000000f00 */
.L_x_19:
[----:B------:R-:W-:Y:S05]  /*0b00*/  BSYNC.RECONVERGENT B3 ;  /* 0x0000000000037941 */ /* 0x000fea0003800200 */
.L_x_18:
[----:B------:R-:W-:Y:S01]  /*0b10*/  FSETP.GT.AND P0, PT, R17, RZ, PT ;  /* 0x000000ff1100720b */ /* 0x000fe20003f04000 */
[----:B------:R-:W-:-:S12]  /*0b20*/  FADD R20, -R20, R13 ;  /* 0x0000000d14147221 */ /* 0x000fd80000000100 */
[----:B------:R-:W-:Y:S05]  /*0b30*/  @P0 BRA `(.L_x_14) ;  /* 0x0000000000400947 */ /* 0x000fea0003800000 */
[----:B------:R-:W0:Y:S01]  /*0b40*/  MUFU.RCP R0, R3 ;  /* 0x0000000300007308 */ /* 0x000e220000001000 */
[----:B------:R-:W-:Y:S07]  /*0b50*/  BSSY.RECONVERGENT B3, `(.L_x_20) ;  /* 0x000000c000037945 */ /* 0x000fee0003800200 */
        /* <DEDUP_REMOVED lines=8> */
[----:B------:R-:W-:Y:S02]  /*0be0*/  MOV R19, R3 ;  /* 0x0000000300137202 */ /* 0x000fe40000000f00 */
[----:B------:R-:W-:-:S07]  /*0bf0*/  MOV R10, 0xc10 ;  /* 0x00000c10000a7802 */ /* 0x000fce0000000f00 */
[----:B------:R-:W-:Y:S05]  /*0c00*/  CALL.REL.NOINC `($__internal_1_$__cuda_sm3x_div_rn_noftz_f32_slowpath) ;  /* 0x0000001000687944 */ /* 0x000fea0003c00000 */
.L_x_21:
[----:B------:R-:W-:Y:S05]  /*0c10*/  BSYNC.RECONVERGENT B3 ;  /* 0x0000000000037941 */ /* 0x000fea0003800200 */
.L_x_20:
[----:B------:R-:W-:-:S04]  /*0c20*/  FSETP.GT.AND P0, PT, R0, RZ, PT ;  /* 0x000000ff0000720b */ /* 0x000fc80003f04000 */
[----:B------:R-:W-:-:S09]  /*0c30*/  FSEL R17, R0, 1.00000000000000000000e+09, P0 ;  /* 0x4e6e6b2800117808 */ /* 0x000fd20000000000 */
.L_x_14:
[----:B------:R-:W-:Y:S05]  /*0c40*/  BSYNC.RECONVERGENT B2 ;  /* 0x0000000000027941 */ /* 0x000fea0003800200 */
.L_x_13:
[----:B------:R-:W-:Y:S01]  /*0c50*/  MOV R16, UR5 ;  /* 0x0000000500107c02 */ /* 0x000fe20008000f00 */
[----:B------:R-:W0:Y:S01]  /*0c60*/  LDCU.64 UR6, c[0x3][UR5+-0x10] ;  /* 0x00fffe00050677ac */ /* 0x000e220008000a00 */
[CC--:B------:R-:W-:Y:S01]  /*0c70*/  FSETP.GEU.AND P0, PT, R17.reuse, R2.reuse, PT ;  /* 0x000000021100720b */ /* 0x0c0fe20003f0e000 */
[----:B------:R-:W-:Y:S01]  /*0c80*/  BSSY.RECONVERGENT B2, `(.L_x_22) ;  /* 0x0000044000027945 */ /* 0x000fe20003800200 */
[----:B------:R-:W1:Y:S02]  /*0c90*/  LDC.64 R10, c[0x3][R16+-0x8] ;  /* 0x00fffe00100a7b82 */ /* 0x000e640000000a00 */
[----:B------:R-:W-:Y:S01]  /*0ca0*/  FSEL R2, R17, R2, !P0 ;  /* 0x0000000211027208 */ /* 0x000fe20004000000 */
        /* <DEDUP_REMOVED lines=9> */
[----:B------:R-:W-:Y:S02]  /*0d40*/  HFMA2 R19, -RZ, RZ, 25.71875, 3664 ;  /* 0x4e6e6b28ff137431 */ /* 0x000fe400000001ff */
        /* <DEDUP_REMOVED lines=11> */
[----:B------:R-:W-:-:S07]  /*0e00*/  MOV R12, 0xe20 ;  /* 0x00000e20000c7802 */ /* 0x000fce0000000f00 */
[----:B-1----:R-:W-:Y:S05]  /*0e10*/  CALL.REL.NOINC `($__internal_0_$__cuda_sm20_sqrt_rn_f32_slowpath) ;  /* 0x0000000c00887944 */ /* 0x002fea0003c00000 */
[----:B------:R-:W-:Y:S01]  /*0e20*/  MOV R20, R16 ;  /* 0x0000001000147202 */ /* 0x000fe20000000f00 */
[----:B------:R-:W-:Y:S06]  /*0e30*/  BRA `(.L_x_26) ;  /* 0x0000000000107947 */ /* 0x000fec0003800000 */
.L_x_25:
[----:B-1----:R-:W-:Y:S01]  /*0e40*/  FMUL.FTZ R20, R10, R11 ;  /* 0x0000000b0a147220 */ /* 0x002fe20000410000 */
[----:B------:R-:W-:-:S03]  /*0e50*/  FMUL.FTZ R0, R11, 0.5 ;  /* 0x3f0000000b007820 */ /* 0x000fc60000410000 */
[----:B------:R-:W-:-:S04]  /*0e60*/  FFMA R11, -R20, R20, R10 ;  /* 0x00000014140b7223 */ /* 0x000fc8000000010a */
[----:B------:R-:W-:-:S07]  /*0e70*/  FFMA R20, R11, R0, R20 ;  /* 0x000000000b147223 */ /* 0x000fce0000000014 */
.L_x_26:
[----:B------:R-:W-:Y:S05]  /*0e80*/  BSYNC.RECONVERGENT B0 ;  /* 0x0000000000007941 */ /* 0x000fea0003800200 */
.L_x_24:
        /* <DEDUP_REMOVED lines=14> */
[----:B------:R-:W-:-:S07]  /*0f70*/  MOV R19, R0 ;  /* 0x0000000000137202 */ /* 0x000fce0000000f00 */
.L_x_28:
[----:B------:R-:W-:Y:S05]  /*0f80*/  BSYNC.RECONVERGENT B3 ;  /* 0x0000000000037941 */ /* 0x000fea0003800200 */
.L_x_27:
        /* <DEDUP_REMOVED lines=16> */
.L_x_30:
[----:B------:R-:W-:Y:S05]  /*1090*/  BSYNC.RECONVERGENT B3 ;  /* 0x0000000000037941 */ /* 0x000fea0003800200 */
.L_x_29:
[----:B------:R-:W-:-:S04]  /*10a0*/  FSETP.GT.AND P0, PT, R0, RZ, PT ;  /* 0x000000ff0000720b */ /* 0x000fc80003f04000 */
[----:B------:R-:W-:-:S09]  /*10b0*/  FSEL R19, R0, 1.00000000000000000000e+09, P0 ;  /* 0x4e6e6b2800137808 */ /* 0x000fd20000000000 */
.L_x_23:
[----:B------:R-:W-:Y:S05]  /*10c0*/  BSYNC.RECONVERGENT B2 ;  /* 0x0000000000027941 */ /* 0x000fea0003800200 */
.L_x_22:
        /* <DEDUP_REMOVED lines=31> */
.L_x_34:
[----:B-1----:R-:W-:Y:S01]  /*12c0*/  FMUL.FTZ R20, R10, R11 ;  /* 0x0000000b0a147220 */ /* 0x002fe20000410000 */
[----:B------:R-:W-:-:S03]  /*12d0*/  FMUL.FTZ R0, R11, 0.5 ;  /* 0x3f0000000b007820 */ /* 0x000fc60000410000 */
[----:B------:R-:W-:-:S04]  /*12e0*/  FFMA R11, -R20, R20, R10 ;  /* 0x00000014140b7223 */ /* 0x000fc8000000010a */
[----:B------:R-:W-:-:S07]  /*12f0*/  FFMA R20, R11, R0, R20 ;  /* 0x000000000b147223 */ /* 0x000fce0000000014 */
.L_x_35:
[----:B------:R-:W-:Y:S05]  /*1300*/  BSYNC.RECONVERGENT B0 ;  /* 0x0000000000007941 */ /* 0x000fea0003800200 */
.L_x_33:
        /* <DEDUP_REMOVED lines=15> */
.L_x_37:
[----:B------:R-:W-:Y:S05]  /*1400*/  BSYNC.RECONVERGENT B3 ;  /* 0x0000000000037941 */ /* 0x000fea0003800200 */
.L_x_36:
        /* <DEDUP_REMOVED lines=16> */
.L_x_39:
[----:B------:R-:W-:Y:S05]  /*1510*/  BSYNC.RECONVERGENT B3 ;  /* 0x0000000000037941 */ /* 0x000fea0003800200 */
.L_x_38:
[----:B------:R-:W-:-:S04]  /*1520*/  FSETP.GT.AND P0, PT, R0, RZ, PT ;  /* 0x000000ff0000720b */ /* 0x000fc80003f04000 */
[----:B------:R-:W-:-:S09]  /*1530*/  FSEL R17, R0, 1.00000000000000000000e+09, P0 ;  /* 0x4e6e6b2800117808 */ /* 0x000fd20000000000 */
.L_x_32:
[----:B------:R-:W-:Y:S05]  /*1540*/  BSYNC.RECONVERGENT B2 ;  /* 0x0000000000027941 */ /* 0x000fea0003800200 */
.L_x_31:
        /* <DEDUP_REMOVED lines=14> */
[----:B------:R-:W-:-:S03]  /*1630*/  FFMA R12, R10, R5, R12 ;  /* 0x000000050a0c7223 */ /* 0x000fc6000000000c */
[----:B------:R-:W-:Y:S01]  /*1640*/  FFMA R11, -R11, R11, R0 ;  /* 0x0000000b0b0b7223 */ /* 0x000fe20000000100 */
[----:B------:R-:W-:-:S03]  /*1650*/  FADD R13, R12, R12 ;  /* 0x0000000c0c0d7221 */ /* 0x000fc60000000000 */
[----:B------:R-:W-:Y:S01]  /*1660*/  FMUL R0, R4, R11 ;  /* 0x0000000b04007220 */ /* 0x000fe20000400000 */
[----:B------:R-:W-:-:S03]  /*1670*/  HFMA2 R11, -RZ, RZ, 25.71875, 3664 ;  /* 0x4e6e6b28ff0b7431 */ /* 0x000fc600000001ff */
        /* <DEDUP_REMOVED lines=12> */
.L_x_43:
[----:B-1----:R-:W-:Y:S01]  /*1740*/  FMUL.FTZ R2, R10, R11 ;  /* 0x0000000b0a027220 */ /* 0x002fe20000410000 */
[----:B------:R-:W-:-:S03]  /*1750*/  FMUL.FTZ R0, R11, 0.5 ;  /* 0x3f0000000b007820 */ /* 0x000fc60000410000 */
[----:B------:R-:W-:-:S04]  /*1760*/  FFMA R11, -R2, R2, R10 ;  /* 0x00000002020b7223 */ /* 0x000fc8000000010a */
[----:B------:R-:W-:-:S07]  /*1770*/  FFMA R2, R11, R0, R2 ;  /* 0x000000000b027223 */ /* 0x000fce0000000002 */
.L_x_44:
[----:B------:R-:W-:Y:S05]  /*1780*/  BSYNC.RECONVERGENT B0 ;  /* 0x0000000000007941 */ /* 0x000fea0003800200 */
.L_x_42:
        /* <DEDUP_REMOVED lines=15> */
.L_x_46:
[----:B------:R-:W-:Y:S05]  /*1880*/  BSYNC.RECONVERGENT B3 ;  /* 0x0000000000037941 */ /* 0x000fea0003800200 */
.L_x_45:
        /* <DEDUP_REMOVED lines=17> */
.L_x_48:
[----:B------:R-:W-:Y:S05]  /*19a0*/  BSYNC.RECONVERGENT B3 ;  /* 0x0000000000037941 */ /* 0x000fea0003800200 */
.L_x_47:
[----:B------:R-:W-:-:S04]  /*19b0*/  FSETP.GT.AND P0, PT, R11, RZ, PT ;  /* 0x000000ff0b00720b */ /* 0x000fc80003f04000 */
[----:B------:R-:W-:-:S09]  /*19c0*/  FSEL R11, R11, 1.00000000000000000000e+09, P0 ;  /* 0x4e6e6b280b0b7808 */ /* 0x000fd20000000000 */
.L_x_41:
[----:B------:R-:W-:Y:S05]  /*19d0*/  BSYNC.RECONVERGENT B2 ;  /* 0x0000000000027941 */ /* 0x000fea0003800200 */
.L_x_40:
[----:B------:R-:W-:Y:S01]  /*19e0*/  FSETP.GEU.AND P0, PT, R11, R20, PT ;  /* 0x000000140b00720b */ /* 0x000fe20003f0e000 */
[----:B------:R-:W-:-:S03]  /*19f0*/  UIADD3 UR5, UPT, UPT, UR5, 0x40, URZ ;  /* 0x0000004005057890 */ /* 0x000fc6000fffe0ff */
[----:B------:R-:W-:Y:S01]  /*1a00*/  FSEL R2, R11, R20, !P0 ;  /* 0x000000140b027208 */ /* 0x000fe20004000000 */
[----:B------:R-:W-:Y:S08]  /*1a10*/  BRA.U UP0, `(.L_x_49) ;  /* 0xffffffed006c7547 */ /* 0x000ff0000b83ffff */
[----:B------:R-:W-:Y:S01]  /*1a20*/  FSETP.GEU.AND P0, PT, R2, 1.00000000000000000000e+09, PT ;  /* 0x4e6e6b280200780b */ /* 0x000fe20003f0e000 */
[----:B------:R-:W0:Y:S01]  /*1a30*/  LDCU.64 UR4, c[0x0][0x358] ;  /* 0x00006b00ff0477ac */ /* 0x000e220008000a00 */
[----:B------:R-:W-:Y:S01]  /*1a40*/  BSSY.RECONVERGENT B2, `(.L_x_50) ;  /* 0x0000016000027945 */ /* 0x000fe20003800200 */
[----:B------:R-:W-:-:S10]  /*1a50*/  HFMA2 R0, -RZ, RZ, 0, 0 ;  /* 0x00000000ff007431 */ /* 0x000fd400000001ff */
[----:B------:R-:W-:Y:S05]  /*1a60*/  @P0 BRA `(.L_x_51) ;  /* 0x00000000004c0947 */ /* 0x000fea0003800000 */
[----:B------:R-:W-:Y:S01]  /*1a70*/  MOV R3, 0x3dcccccd ;  /* 0x3dcccccd00037802 */ /* 0x000fe20000000f00 */
[----:B------:R-:W1:Y:S01]  /*1a80*/  FCHK P0, R2, -10 ;  /* 0xc120000002007902 */ /* 0x000e620000000000 */
[----:B------:R-:W-:Y:S01]  /*1a90*/  MOV R0, 0x41200000 ;  /* 0x4120000000007802 */ /* 0x000fe20000000f00 */
[----:B------:R-:W-:Y:S04]  /*1aa0*/  BSSY.RECONVERGENT B3, `(.L_x_52) ;  /* 0x000000b000037945 */ /* 0x000fe80003800200 */
[----:B------:R-:W-:-:S04]  /*1ab0*/  FFMA R0, -R3, R0, 1 ;  /* 0x3f80000003007423 */ /* 0x000fc80000000100 */
[----:B------:R-:W-:-:S04]  /*1ac0*/  FFMA R3, R0, -R3, -0.10000000149011611938 ;  /* 0xbdcccccd00037423 */ /* 0x000fc80000000803 */
[----:B------:R-:W-:-:S04]  /*1ad0*/  FFMA R0, R2, R3, RZ ;  /* 0x0000000302007223 */ /* 0x000fc800000000ff */
[----:B------:R-:W-:-:S04]  /*1ae0*/  FFMA R4, R0, 10, R2 ;  /* 0x4120000000047823 */ /* 0x000fc80000000002 */
[----:B------:R-:W-:Y:S01]  /*1af0*/  FFMA R0, R3, R4, R0 ;  /* 0x0000000403007223 */ /* 0x000fe20000000000 */
[----:B-1----:R-:W-:Y:S06]  /*1b00*/  @!P0 BRA `(.L_x_53) ;  /* 0x0000000000108947 */ /* 0x002fec0003800000 */
[----:B------:R-:W-:Y:S01]  /*1b10*/  HFMA2 R19, -RZ, RZ, -2.5625, 0 ;  /* 0xc1200000ff137431 */ /* 0x000fe200000001ff */
[----:B------:R-:W-:Y:S02]  /*1b20*/  MOV R0, R2 ;  /* 0x0000000200007202 */ /* 0x000fe40000000f00 */
[----:B------:R-:W-:-:S07]  /*1b30*/  MOV R10, 0x1b50 ;  /* 0x00001b50000a7802 */ /* 0x000fce0000000f00 */
[----:B0-----:R-:W-:Y:S05]  /*1b40*/  CALL.REL.NOINC `($__internal_1_$__cuda_sm3x_div_rn_noftz_f32_slowpath) ;  /* 0x0000000000987944 */ /* 0x001fea0003c00000 */
.L_x_53:
[----:B0-----:R-:W-:Y:S05]  /*1b50*/  BSYNC.RECONVERGENT B3 ;  /* 0x0000000000037941 */ /* 0x001fea0003800200 */
.L_x_52:
[----:B------:R-:W-:-:S04]  /*1b60*/  FADD R0, R0, 1 ;  /* 0x3f80000000007421 */ /* 0x000fc80000000000 */
[----:B------:R-:W-:-:S05]  /*1b70*/  FMUL R0, R0, 255 ;  /* 0x437f000000007820 */ /* 0x000fca0000400000 */
[----:B------:R-:W-:-:S04]  /*1b80*/  FMNMX R0, R0, 255, PT ;  /* 0x437f000000007809 */ /* 0x000fc80003800000 */
[----:B------:R-:W-:-:S07]  /*1b90*/  FMNMX R0, RZ, R0, !PT ;  /* 0x00000000ff007209 */ /* 0x000fce0007800000 */
.L_x_51:
[----:B0-----:R-:W-:Y:S05]  /*1ba0*/  BSYNC.RECONVERGENT B2 ;  /* 0x0000000000027941 */ /* 0x001fea0003800200 */
.L_x_50:
[----:B------:R-:W0:Y:S01]  /*1bb0*/  LDC.64 R2, c[0x0][0x380] ;  /* 0x0000e000ff027b82 */ /* 0x000e220000000a00 */
[----:B------:R-:W1:Y:S01]  /*1bc0*/  LDCU UR6, c[0x0][0x388] ;  /* 0x00007100ff0677ac */ /* 0x000e620008000800 */
[----:B------:R-:W2:Y:S01]  /*1bd0*/  F2I.TRUNC.NTZ R5, R0 ;  /* 0x0000000000057305 */ /* 0x000ea2000020f100 */
[----:B-1----:R-:W-:-:S04]  /*1be0*/  IMAD R9, R9, UR6, R8 ;  /* 0x0000000609097c24 */ /* 0x002fc8000f8e0208 */
[----:B0-----:R-:W-:-:S05]  /*1bf0*/  IMAD.WIDE R2, R9, 0x3, R2 ;  /* 0x0000000309027825 */ /* 0x001fca00078e0202 */
[----:B--2---:R-:W-:Y:S04]  /*1c00*/  STG.E.U8 desc[UR4][R2.64], R5 ;  /* 0x0000000502007986 */ /* 0x004fe8000c101104 */
[----:B------:R-:W-:Y:S04]  /*1c10*/  STG.E.U8 desc[UR4][R2.64+0x1], R5 ;  /* 0x0000010502007986 */ /* 0x000fe8000c101104 */
[----:B------:R-:W-:Y:S01]  /*1c20*/  STG.E.U8 desc[UR4][R2.64+0x2], R5 ;  /* 0x0000020502007986 */ /* 0x000fe2000c101104 */
[----:B------:R-:W-:Y:S05]  /*1c30*/  EXIT ;  /* 0x000000000000794d */ /* 0x000fea0003800000 */
        .weak           $__internal_0_$__cuda_sm20_sqrt_rn_f32_slowpath
        .type           $__internal_0_$__cuda_sm20_sqrt_rn_f32_slowpath,@function
        .size           $__internal_0_$__cuda_sm20_sqrt_rn_f32_slowpath,($__internal_1_$__cuda_sm3x_div_rn_noftz_f32_slowpath - $__internal_0_$__cuda_sm20_sqrt_rn_f32_slowpath)
$__internal_0_$__cuda_sm20_sqrt_rn_f32_slowpath:
[----:B------:R-:W-:-:S13]  /*1c40*/  LOP3.LUT P0, RZ, R10, 0x7fffffff, RZ, 0xc0, !PT ;  /* 0x7fffffff0aff7812 */ /* 0x000fda000780c0ff */
[----:B------:R-:W-:Y:S01]  /*1c50*/  @!P0 MOV R11, R10 ;  /* 0x0000000a000b8202 */ /* 0x000fe20000000f00 */
[----:B------:R-:W-:Y:S06]  /*1c60*/  @!P0 BRA `(.L_x_54) ;  /* 0x0000000000408947 */ /* 0x000fec0003800000 */
[----:B------:R-:W-:-:S13]  /*1c70*/  FSETP.GEU.FTZ.AND P0, PT, R10, RZ, PT ;  /* 0x000000ff0a00720b */ /* 0x000fda0003f1e000 */
[----:B------:R-:W-:Y:S01]  /*1c80*/  @!P0 MOV R11, 0x7fffffff ;  /* 0x7fffffff000b8802 */ /* 0x000fe20000000f00 */
[----:B------:R-:W-:Y:S06]  /*1c90*/  @!P0 BRA `(.L_x_54) ;  /* 0x0000000000348947 */ /* 0x000fec0003800000 */
[----:B------:R-:W-:-:S13]  /*1ca0*/  FSETP.GTU.FTZ.AND P0, PT, |R10|, +INF , PT ;  /* 0x7f8000000a00780b */ /* 0x000fda0003f1c200 */
[----:B------:R-:W-:Y:S01]  /*1cb0*/  @P0 FADD.FTZ R11, R10, 1 ;  /* 0x3f8000000a0b0421 */ /* 0x000fe20000010000 */
[----:B------:R-:W-:Y:S06]  /*1cc0*/  @P0 BRA `(.L_x_54) ;  /* 0x0000000000280947 */ /* 0x000fec0003800000 */
[----:B------:R-:W-:-:S13]  /*1cd0*/  FSETP.NEU.FTZ.AND P0, PT, |R10|, +INF , PT ;  /* 0x7f8000000a00780b */ /* 0x000fda0003f1d200 */
[----:B------:R-:W-:-:S04]  /*1ce0*/  @P0 FFMA R16, R10, 1.84467440737095516160e+19, RZ ;  /* 0x5f8000000a100823 */ /* 0x000fc800000000ff */
[----:B------:R-:W0:Y:S02]  /*1cf0*/  @P0 MUFU.RSQ R11, R16 ;  /* 0x00000010000b0308 */ /* 0x000e240000001400 */
[----:B0-----:R-:W-:Y:S01]  /*1d00*/  @P0 FMUL.FTZ R17, R16, R11 ;  /* 0x0000000b10110220 */ /* 0x001fe20000410000 */
[----:B------:R-:W-:Y:S01]  /*1d10*/  @P0 FMUL.FTZ R19, R11, 0.5 ;  /* 0x3f0000000b130820 */ /* 0x000fe20000410000 */
[----:B------:R-:W-:Y:S02]  /*1d20*/  @!P0 MOV R11, R10 ;  /* 0x0000000a000b8202 */ /* 0x000fe40000000f00 */
[----:B------:R-:W-:-:S04]  /*1d30*/  @P0 FADD.FTZ R18, -R17, -RZ ;  /* 0x800000ff11120221 */ /* 0x000fc80000010100 */
[----:B------:R-:W-:-:S04]  /*1d40*/  @P0 FFMA R18, R17, R18, R16 ;  /* 0x0000001211120223 */ /* 0x000fc80000000010 */
[----:B------:R-:W-:-:S04]  /*1d50*/  @P0 FFMA R18, R18, R19, R17 ;  /* 0x0000001312120223 */ /* 0x000fc80000000011 */
[----:B------:R-:W-:-:S07]  /*1d60*/  @P0 FMUL.FTZ R11, R18, 2.3283064365386962891e-10 ;  /* 0x2f800000120b0820 */ /* 0x000fce0000410000 */
.L_x_54:
[----:B------:R-:W-:Y:S01]  /*1d70*/  MOV R16, R11 ;  /* 0x0000000b00107202 */ /* 0x000fe20000000f00 */
[----:B------:R-:W-:Y:S01]  /*1d80*/  HFMA2 R11, -RZ, RZ, 0, 0 ;  /* 0x00000000ff0b7431 */ /* 0x000fe200000001ff */
[----:B------:R-:W-:-:S04]  /*1d90*/  MOV R10, R12 ;  /* 0x0000000c000a7202 */ /* 0x000fc80000000f00 */
[----:B------:R-:W-:Y:S05]  /*1da0*/  RET.REL.NODEC R10 `(_Z10paintImageP6uchar3iiff6Point3) ;  /* 0xffffffe00a947950 */ /* 0x000fea0003c3ffff */
        .weak           $__internal_1_$__cuda_sm3x_div_rn_noftz_f32_slowpath
        .type           $__internal_1_$__cuda_sm3x_div_rn_noftz_f32_slowpath,@function
        .size           $__internal_1_$__cuda_sm3x_div_rn_noftz_f32_slowpath,(.L_x_68 - $__internal_1_$__cuda_sm3x_div_rn_noftz_f32_slowpath)
$__internal_1_$__cuda_sm3x_div_rn_noftz_f32_slowpath:
[----:B------:R-:W-:Y:S01]  /*1db0*/  SHF.R.U32.HI R11, RZ, 0x17, R19 ;  /* 0x00000017ff0b7819 */ /* 0x000fe20000011613 */
[----:B------:R-:W-:Y:S01]  /*1dc0*/  BSSY.RECONVERGENT B0, `(.L_x_55) ;  /* 0x0000062000007945 */ /* 0x000fe20003800200 */
[----:B------:R-:W-:Y:S02]  /*1dd0*/  SHF.R.U32.HI R16, RZ, 0x17, R0 ;  /* 0x00000017ff107819 */ /* 0x000fe40000011600 */
[----:B------:R-:W-:Y:S02]  /*1de0*/  LOP3.LUT R11, R11, 0xff, RZ, 0xc0, !PT ;  /* 0x000000ff0b0b7812 */ /* 0x000fe400078ec0ff */
[----:B------:R-:W-:Y:S02]  /*1df0*/  LOP3.LUT R16, R16, 0xff, RZ, 0xc0, !PT ;  /* 0x000000ff10107812 */ /* 0x000fe400078ec0ff */
[----:B------:R-:W-:Y:S02]  /*1e00*/  IADD3 R17, PT, PT, R11, -0x1, RZ ;  /* 0xffffffff0b117810 */ /* 0x000fe40007ffe0ff */
[----:B------:R-:W-:-:S02]  /*1e10*/  IADD3 R18, PT, PT, R16, -0x1, RZ ;  /* 0xffffffff10127810 */ /* 0x000fc40007ffe0ff */
[----:B------:R-:W-:-:S04]  /*1e20*/  ISETP.GT.U32.AND P0, PT, R17, 0xfd, PT ;  /* 0x000000fd1100780c */ /* 0x000fc80003f04070 */
[----:B------:R-:W-:-:S13]  /*1e30*/  ISETP.GT.U32.OR P0, PT, R18, 0xfd, P0 ;  /* 0x000000fd1200780c */ /* 0x000fda0000704470 */
[----:B------:R-:W-:Y:S01]  /*1e40*/  @!P0 MOV R12, RZ ;  /* 0x000000ff000c8202 */ /* 0x000fe20000000f00 */
[----:B------:R-:W-:Y:S06]  /*1e50*/  @!P0 BRA `(.L_x_56) ;  /* 0x00000000005c8947 */ /* 0x000fec0003800000 */
[----:B------:R-:W-:Y:S02]  /*1e60*/  FSETP.GTU.FTZ.AND P0, PT, |R0|, +INF , PT ;  /* 0x7f8000000000780b */ /* 0x000fe40003f1c200 */
[----:B------:R-:W-:-:S04]  /*1e70*/  FSETP.GTU.FTZ.AND P1, PT, |R19|, +INF , PT ;  /* 0x7f8000001300780b */ /* 0x000fc80003f3c200 */
[----:B------:R-:W-:-:S13]  /*1e80*/  PLOP3.LUT P0, PT, P0, P1, PT, 0xf8, 0x8f ;  /* 0x00000000008f781c */ /* 0x000fda0000703f70 */
[----:B------:R-:W-:Y:S05]  /*1e90*/  @P0 BRA `(.L_x_57) ;  /* 0x00000004004c0947 */ /* 0x000fea0003800000 */
[----:B------:R-:W-:-:S13]  /*1ea0*/  LOP3.LUT P0, RZ, R19, 0x7fffffff, R0, 0xc8, !PT ;  /* 0x7fffffff13ff7812 */ /* 0x000fda000780c800 */
[----:B------:R-:W-:Y:S05]  /*1eb0*/  @!P0 BRA `(.L_x_58) ;  /* 0x00000004003c8947 */ /* 0x000fea0003800000 */
[C---:B------:R-:W-:Y:S02]  /*1ec0*/  FSETP.NEU.FTZ.AND P2, PT, |R0|.reuse, +INF , PT ;  /* 0x7f8000000000780b */ /* 0x040fe40003f5d200 */
[----:B------:R-:W-:Y:S02]  /*1ed0*/  FSETP.NEU.FTZ.AND P1, PT, |R19|, +INF , PT ;  /* 0x7f8000001300780b */ /* 0x000fe40003f3d200 */
[----:B------:R-:W-:-:S11]  /*1ee0*/  FSETP.NEU.FTZ.AND P0, PT, |R0|, +INF , PT ;  /* 0x7f8000000000780b */ /* 0x000fd60003f1d200 */
[----:B------:R-:W-:Y:S05]  /*1ef0*/  @!P1 BRA !P2, `(.L_x_58) ;  /* 0x00000004002c9947 */ /* 0x000fea0005000000 */
[----:B------:R-:W-:-:S04]  /*1f00*/  LOP3.LUT P2, RZ, R0, 0x7fffffff, RZ, 0xc0, !PT ;  /* 0x7fffffff00ff7812 */ /* 0x000fc8000784c0ff */
[----:B------:R-:W-:-:S13]  /*1f10*/  PLOP3.LUT P1, PT, P1, P2, PT, 0x2f, 0xf2 ;  /* 0x0000000000f2781c */ /* 0x000fda0000f24577 */
[----:B------:R-:W-:Y:S05]  /*1f20*/  @P1 BRA `(.L_x_59) ;  /* 0x0000000400181947 */ /* 0x000fea0003800000 */
[----:B------:R-:W-:-:S04]  /*1f30*/  LOP3.LUT P1, RZ, R19, 0x7fffffff, RZ, 0xc0, !PT ;  /* 0x7fffffff13ff7812 */ /* 0x000fc8000782c0ff */
[----:B------:R-:W-:-:S13]  /*1f40*/  PLOP3.LUT P0, PT, P0, P1, PT, 0x2f, 0xf2 ;  /* 0x0000000000f2781c */ /* 0x000fda0000702577 */
[----:B------:R-:W-:Y:S05]  /*1f50*/  @P0 BRA `(.L_x_60) ;  /* 0x0000000400000947 */ /* 0x000fea0003800000 */
[----:B------:R-:W-:Y:S02]  /*1f60*/  ISETP.GE.AND P0, PT, R18, RZ, PT ;  /* 0x000000ff1200720c */ /* 0x000fe40003f06270 */
[----:B------:R-:W-:-:S11]  /*1f70*/  ISETP.GE.AND P1, PT, R17, RZ, PT ;  /* 0x000000ff1100720c */ /* 0x000fd60003f26270 */
[----:B------:R-:W-:Y:S01]  /*1f80*/  @P0 MOV R12, RZ ;  /* 0x000000ff000c0202 */ /* 0x000fe20000000f00 */
[----:B------:R-:W-:Y:S01]  /*1f90*/  @!P0 FFMA R0, R0, 1.84467440737095516160e+19, RZ ;  /* 0x5f80000000008823 */ /* 0x000fe200000000ff */
[----:B------:R-:W-:Y:S01]  /*1fa0*/  @!P0 MOV R12, 0xffffffc0 ;  /* 0xffffffc0000c8802 */ /* 0x000fe20000000f00 */
[----:B------:R-:W-:-:S03]  /*1fb0*/  @!P1 FFMA R19, R19, 1.84467440737095516160e+19, RZ ;  /* 0x5f80000013139823 */ /* 0x000fc600000000ff */
[----:B------:R-:W-:-:S07]  /*1fc0*/  @!P1 IADD3 R12, PT, PT, R12, 0x40, RZ ;  /* 0x000000400c0c9810 */ /* 0x000fce0007ffe0ff */
.L_x_56:
[----:B------:R-:W-:Y:S01]  /*1fd0*/  LEA R22, R11, 0xc0800000, 0x17 ;  /* 0xc08000000b167811 */ /* 0x000fe200078eb8ff */
[----:B------:R-:W-:Y:S01]  /*1fe0*/  BSSY.RECONVERGENT B1, `(.L_x_61) ;  /* 0x0000036000017945 */ /* 0x000fe20003800200 */
[----:B------:R-:W-:Y:S02]  /*1ff0*/  IADD3 R16, PT, PT, R16, -0x7f, RZ ;  /* 0xffffff8110107810 */ /* 0x000fe40007ffe0ff */
[----:B------:R-:W-:-:S03]  /*2000*/  IADD3 R22, PT, PT, -R22, R19, RZ ;  /* 0x0000001316167210 */ /* 0x000fc60007ffe1ff */
[----:B------:R-:W-:Y:S01]  /*2010*/  IMAD R0, R16, -0x800000, R0 ;  /* 0xff80000010007824 */ /* 0x000fe200078e0200 */
[----:B------:R-:W0:Y:S01]  /*2020*/  MUFU.RCP R18, R22 ;  /* 0x0000001600127308 */ /* 0x000e220000001000 */
[----:B------:R-:W-:-:S04]  /*2030*/  FADD.FTZ R17, -R22, -RZ ;  /* 0x800000ff16117221 */ /* 0x000fc80000010100 */
[----:B0-----:R-:W-:-:S04]  /*2040*/  FFMA R19, R18, R17, 1 ;  /* 0x3f80000012137423 */ /* 0x001fc80000000011 */
[----:B------:R-:W-:-:S04]  /*2050*/  FFMA R19, R18, R19, R18 ;  /* 0x0000001312137223 */ /* 0x000fc80000000012 */
[----:B------:R-:W-:-:S04]  /*2060*/  FFMA R18, R0, R19, RZ ;  /* 0x0000001300127223 */ /* 0x000fc800000000ff */
[----:B------:R-:W-:-:S04]  /*2070*/  FFMA R21, R17, R18, R0 ;  /* 0x0000001211157223 */ /* 0x000fc80000000000 */
[----:B------:R-:W-:Y:S01]  /*2080*/  FFMA R18, R19, R21, R18 ;  /* 0x0000001513127223 */ /* 0x000fe20000000012 */
[----:B------:R-:W-:-:S03]  /*2090*/  IADD3 R21, PT, PT, R16, 0x7f, -R11 ;  /* 0x0000007f10157810 */ /* 0x000fc60007ffe80b */
[----:B------:R-:W-:Y:S01]  /*20a0*/  FFMA R17, R17, R18, R0 ;  /* 0x0000001211117223 */ /* 0x000fe20000000000 */
[----:B------:R-:W-:-:S03]  /*20b0*/  IADD3 R21, PT, PT, R21, R12, RZ ;  /* 0x0000000c15157210 */ /* 0x000fc60007ffe0ff */
[----:B------:R-:W-:-:S05]  /*20c0*/  FFMA R0, R19, R17, R18 ;  /* 0x0000001113007223 */ /* 0x000fca0000000012 */
[----:B------:R-:W-:-:S04]  /*20d0*/  SHF.R.U32.HI R11, RZ, 0x17, R0 ;  /* 0x00000017ff0b7819 */ /* 0x000fc80000011600 */
[----:B------:R-:W-:-:S04]  /*20e0*/  LOP3.LUT R12, R11, 0xff, RZ, 0xc0, !PT ;  /* 0x000000ff0b0c7812 */ /* 0x000fc800078ec0ff */
[----:B------:R-:W-:-:S04]  /*20f0*/  IADD3 R11, PT, PT, R12, R21, RZ ;  /* 0x000000150c0b7210 */ /* 0x000fc80007ffe0ff */
[----:B------:R-:W-:-:S04]  /*2100*/  IADD3 R12, PT, PT, R11, -0x1, RZ ;  /* 0xffffffff0b0c7810 */ /* 0x000fc80007ffe0ff */
[----:B------:R-:W-:-:S13]  /*2110*/  ISETP.GE.U32.AND P0, PT, R12, 0xfe, PT ;  /* 0x000000fe0c00780c */ /* 0x000fda0003f06070 */
[----:B------:R-:W-:Y:S05]  /*2120*/  @!P0 BRA `(.L_x_62) ;  /* 0x0000000000808947 */ /* 0x000fea0003800000 */
[----:B------:R-:W-:-:S13]  /*2130*/  ISETP.GT.AND P0, PT, R11, 0xfe, PT ;  /* 0x000000fe0b00780c */ /* 0x000fda0003f04270 */
[----:B------:R-:W-:Y:S05]  /*2140*/  @P0 BRA `(.L_x_63) ;  /* 0x00000000006c0947 */ /* 0x000fea0003800000 */
[----:B------:R-:W-:-:S13]  /*2150*/  ISETP.GE.AND P0, PT, R11, 0x1, PT ;  /* 0x000000010b00780c */ /* 0x000fda0003f06270 */
[----:B------:R-:W-:Y:S05]  /*2160*/  @P0 BRA `(.L_x_64) ;  /* 0x0000000000740947 */ /* 0x000fea0003800000 */
[----:B------:R-:W-:Y:S02]  /*2170*/  ISETP.GE.AND P0, PT, R11, -0x18, PT ;  /* 0xffffffe80b00780c */ /* 0x000fe40003f06270 */
[----:B------:R-:W-:-:S11]  /*2180*/  LOP3.LUT R0, R0, 0x80000000, RZ, 0xc0, !PT ;  /* 0x8000000000007812 */ /* 0x000fd600078ec0ff */
[----:B------:R-:W-:Y:S05]  /*2190*/  @!P0 BRA `(.L_x_64) ;  /* 0x0000000000688947 */ /* 0x000fea0003800000 */
[CCC-:B------:R-:W-:Y:S01]  /*21a0*/  FFMA.RZ R12, R19.reuse, R17.reuse, R18.reuse ;  /* 0x00000011130c7223 */ /* 0x1c0fe2000000c012 */
[CCC-:B------:R-:W-:Y:S01]  /*21b0*/  FFMA.RP R16, R19.reuse, R17.reuse, R18.reuse ;  /* 0x0000001113107223 */ /* 0x1c0fe20000008012 */
[----:B------:R-:W-:Y:S01]  /*21c0*/  FFMA.RM R19, R19, R17, R18 ;  /* 0x0000001113137223 */ /* 0x000fe20000004012 */
[C---:B------:R-:W-:Y:S02]  /*21d0*/  IADD3 R17, PT, PT, R11.reuse, 0x20, RZ ;  /* 0x000000200b117810 */ /* 0x040fe40007ffe0ff */
[----:B------:R-:W-:Y:S02]  /*21e0*/  LOP3.LUT R12, R12, 0x7fffff, RZ, 0xc0, !PT ;  /* 0x007fffff0c0c7812 */ /* 0x000fe400078ec0ff */
[C---:B------:R-:W-:Y:S02]  /*21f0*/  ISETP.NE.AND P2, PT, R11.reuse, RZ, PT ;  /* 0x000000ff0b00720c */ /* 0x040fe40003f45270 */
[----:B------:R-:W-:Y:S02]  /*2200*/  LOP3.LUT R12, R12, 0x800000, RZ, 0xfc, !PT ;  /* 0x008000000c0c7812 */ /* 0x000fe400078efcff */
[----:B------:R-:W-:-:S02]  /*2210*/  ISETP.NE.AND P1, PT, R11, RZ, PT ;  /* 0x000000ff0b00720c */ /* 0x000fc40003f25270 */
[----:B------:R-:W-:Y:S02]  /*2220*/  IADD3 R11, PT, PT, -R11, RZ, RZ ;  /* 0x000000ff0b0b7210 */ /* 0x000fe40007ffe1ff */
[----:B------:R-:W-:Y:S02]  /*2230*/  SHF.L.U32 R17, R12, R17, RZ ;  /* 0x000000110c117219 */ /* 0x000fe400000006ff */
[----:B------:R-:W-:Y:S02]  /*2240*/  FSETP.NEU.FTZ.AND P0, PT, R16, R19, PT ;  /* 0x000000131000720b */ /* 0x000fe40003f1d000 */
[----:B------:R-:W-:Y:S02]  /*2250*/  SEL R11, R11, RZ, P2 ;  /* 0x000000ff0b0b7207 */ /* 0x000fe40001000000 */
[----:B------:R-:W-:Y:S02]  /*2260*/  ISETP.NE.AND P1, PT, R17, RZ, P1 ;  /* 0x000000ff1100720c */ /* 0x000fe40000f25270 */
[----:B------:R-:W-:-:S02]  /*2270*/  SHF.R.U32.HI R17, RZ, R11, R12 ;  /* 0x0000000bff117219 */ /* 0x000fc4000001160c */
[----:B------:R-:W-:Y:S02]  /*2280*/  PLOP3.LUT P0, PT, P0, P1, PT, 0xf8, 0x8f ;  /* 0x00000000008f781c */ /* 0x000fe40000703f70 */
[----:B------:R-:W-:Y:S02]  /*2290*/  SHF.R.U32.HI R11, RZ, 0x1, R17 ;  /* 0x00000001ff0b7819 */ /* 0x000fe40000011611 */
[----:B------:R-:W-:-:S04]  /*22a0*/  SEL R12, RZ, 0x1, !P0 ;  /* 0x00000001ff0c7807 */ /* 0x000fc80004000000 */
[----:B------:R-:W-:-:S04]  /*22b0*/  LOP3.LUT R12, R12, 0x1, R11, 0xf8, !PT ;  /* 0x000000010c0c7812 */ /* 0x000fc800078ef80b */
[----:B------:R-:W-:-:S04]  /*22c0*/  LOP3.LUT R12, R12, R17, RZ, 0xc0, !PT ;  /* 0x000000110c0c7212 */ /* 0x000fc800078ec0ff */
[----:B------:R-:W-:-:S04]  /*22d0*/  IADD3 R11, PT, PT, R11, R12, RZ ;  /* 0x0000000c0b0b7210 */ /* 0x000fc80007ffe0ff */
[----:B------:R-:W-:Y:S01]  /*22e0*/  LOP3.LUT R0, R11, R0, RZ, 0xfc, !PT ;  /* 0x000000000b007212 */ /* 0x000fe200078efcff */
[----:B------:R-:W-:Y:S06]  /*22f0*/  BRA `(.L_x_64) ;  /* 0x0000000000107947 */ /* 0x000fec0003800000 */
.L_x_63:
[----:B------:R-:W-:-:S04]  /*2300*/  LOP3.LUT R0, R0, 0x80000000, RZ, 0xc0, !PT ;  /* 0x8000000000007812 */ /* 0x000fc800078ec0ff */
[----:B------:R-:W-:Y:S01]  /*2310*/  LOP3.LUT R0, R0, 0x7f800000, RZ, 0xfc, !PT ;  /* 0x7f80000000007812 */ /* 0x000fe200078efcff */
[----:B------:R-:W-:Y:S06]  /*2320*/  BRA `(.L_x_64) ;  /* 0x0000000000047947 */ /* 0x000fec0003800000 */
.L_x_62:
[----:B------:R-:W-:-:S07]  /*2330*/  LEA R0, R21, R0, 0x17 ;  /* 0x0000000015007211 */ /* 0x000fce00078eb8ff */
.L_x_64:
[----:B------:R-:W-:Y:S05]  /*2340*/  BSYNC.RECONVERGENT B1 ;  /* 0x0000000000017941 */ /* 0x000fea0003800200 */
.L_x_61:
[----:B------:R-:W-:Y:S05]  /*2350*/  BRA `(.L_x_65) ;  /* 0x0000000000207947 */ /* 0x000fea0003800000 */
.L_x_60:
[----:B------:R-:W-:-:S04]  /*2360*/  LOP3.LUT R0, R19, 0x80000000, R0, 0x48, !PT ;  /* 0x8000000013007812 */ /* 0x000fc800078e4800 */
[----:B------:R-:W-:Y:S01]  /*2370*/  LOP3.LUT R0, R0, 0x7f800000, RZ, 0xfc, !PT ;  /* 0x7f80000000007812 */ /* 0x000fe200078efcff */
[----:B------:R-:W-:Y:S06]  /*2380*/  BRA `(.L_x_65) ;  /* 0x0000000000147947 */ /* 0x000fec0003800000 */
.L_x_59:
[----:B------:R-:W-:Y:S01]  /*2390*/  LOP3.LUT R0, R19, 0x80000000, R0, 0x48, !PT ;  /* 0x8000000013007812 */ /* 0x000fe200078e4800 */
[----:B------:R-:W-:Y:S06]  /*23a0*/  BRA `(.L_x_65) ;  /* 0x00000000000c7947 */ /* 0x000fec0003800000 */
.L_x_58:
[----:B------:R-:W0:Y:S01]  /*23b0*/  MUFU.RSQ R0, -QNAN ;  /* 0xffc0000000007908 */ /* 0x000e220000001400 */
[----:B------:R-:W-:Y:S05]  /*23c0*/  BRA `(.L_x_65) ;  /* 0x0000000000047947 */ /* 0x000fea0003800000 */
.L_x_57:
[----:B------:R-:W-:-:S07]  /*23d0*/  FADD.FTZ R0, R0, R19 ;  /* 0x0000001300007221 */ /* 0x000fce0000010000 */
.L_x_65:
[----:B------:R-:W-:Y:S05]  /*23e0*/  BSYNC.RECONVERGENT B0 ;  /* 0x0000000000007941 */ /* 0x000fea0003800200 */
.L_x_55:
[----:B------:R-:W-:-:S04]  /*23f0*/  HFMA2 R11, -RZ, RZ, 0, 0 ;  /* 0x00000000ff0b7431 */ /* 0x000fc800000001ff */
[----:B0-----:R-:W-:Y:S05]  /*2400*/  RET.REL.NODEC R10 `(_Z10paintImageP6uchar3iiff6Point3) ;  /* 0xffffffd80afc7950 */ /* 0x001fea0003c3ffff */
.L_x_66:
[----:B------:R-:W-:-:S00]  /*2410*/  BRA `(.L_x_66) ;  /* 0xfffffffc00fc7947 */ /* 0x000fc0000383ffff */
[----:B------:R-:W-:-:S00]  /*2420*/  NOP ;  /* 0x0000000000007918 */ /* 0x000fc00000000000 */
        /* <DEDUP_REMOVED lines=13> */
.L_x_68:


//--------------------- .nv.shared.reserved.0     --------------------------
	.section	.nv.shared.reserved.0,"aw",@nobits
	.weak		__nv_reservedSMEM_offset_0_alias
	.size		__nv_reservedSMEM_offset_0_alias, 0, 64
	.other		__nv_reservedSMEM_offset_0_alias,@"STO_CUDA_RESERVED_SHARED STV_DEFAULT"
__nv_reservedSMEM_offset_0_alias:
	.zero		0
	.zero		64


//--------------------- .nv.constant0._Z10paintImageP6uchar3iiff6Point3 --------------------------
	.section	.nv.constant0._Z10paintImageP6uchar3iiff6Point3,"a",@progbits
	.sectionflags	@""
	.align	4
.nv.constant0._Z10paintImageP6uchar3iiff6Point3:
	.zero		932


//--------------------- SYMBOLS --------------------------

	.type		.nv.reservedSmem.offset0,@object
	.size		.nv.reservedSmem.offset0,0x4
